//
// Generated by NVIDIA NVVM Compiler
//
// Compiler Build ID: CL-36424714
// Cuda compilation tools, release 13.0, V13.0.88
// Based on NVVM 20.0.0
//

.version 9.0
.target sm_100
.address_size 64

	// .globl	_Z17normSquaredKernelPKfPfi
.extern .shared .align 16 .b8 sdata[];

.visible .entry _Z17normSquaredKernelPKfPfi(
	.param .u64 .ptr .align 1 _Z17normSquaredKernelPKfPfi_param_0,
	.param .u64 .ptr .align 1 _Z17normSquaredKernelPKfPfi_param_1,
	.param .u32 _Z17normSquaredKernelPKfPfi_param_2
)
{
	.reg .pred 	%p<6>;
	.reg .b32 	%r<14>;
	.reg .b32 	%f<11>;
	.reg .b64 	%rd<7>;

	ld.param.u64 	%rd1, [_Z17normSquaredKernelPKfPfi_param_0];
	ld.param.u64 	%rd2, [_Z17normSquaredKernelPKfPfi_param_1];
	ld.param.u32 	%r7, [_Z17normSquaredKernelPKfPfi_param_2];
	mov.u32 	%r1, %tid.x;
	mov.u32 	%r8, %ctaid.x;
	mov.u32 	%r13, %ntid.x;
	mad.lo.s32 	%r3, %r8, %r13, %r1;
	setp.ge.s32 	%p1, %r3, %r7;
	mov.f32 	%f10, 0f00000000;
	@%p1 bra 	$L__BB0_2;
	cvta.to.global.u64 	%rd3, %rd1;
	mul.wide.s32 	%rd4, %r3, 4;
	add.s64 	%rd5, %rd3, %rd4;
	ld.global.f32 	%f10, [%rd5];
$L__BB0_2:
	mul.f32 	%f4, %f10, %f10;
	shl.b32 	%r9, %r1, 2;
	mov.u32 	%r10, sdata;
	add.s32 	%r4, %r10, %r9;
	st.shared.f32 	[%r4], %f4;
	bar.sync 	0;
	setp.lt.u32 	%p2, %r13, 2;
	@%p2 bra 	$L__BB0_6;
$L__BB0_3:
	shr.u32 	%r6, %r13, 1;
	setp.ge.u32 	%p3, %r1, %r6;
	@%p3 bra 	$L__BB0_5;
	shl.b32 	%r11, %r6, 2;
	add.s32 	%r12, %r4, %r11;
	ld.shared.f32 	%f5, [%r12];
	ld.shared.f32 	%f6, [%r4];
	add.f32 	%f7, %f5, %f6;
	st.shared.f32 	[%r4], %f7;
$L__BB0_5:
	bar.sync 	0;
	setp.gt.u32 	%p4, %r13, 3;
	mov.u32 	%r13, %r6;
	@%p4 bra 	$L__BB0_3;
$L__BB0_6:
	setp.ne.s32 	%p5, %r1, 0;
	@%p5 bra 	$L__BB0_8;
	ld.shared.f32 	%f8, [sdata];
	cvta.to.global.u64 	%rd6, %rd2;
	atom.global.add.f32 	%f9, [%rd6], %f8;
$L__BB0_8:
	ret;

}
	// .globl	_Z10axpyKernelifPKfPf
.visible .entry _Z10axpyKernelifPKfPf(
	.param .u32 _Z10axpyKernelifPKfPf_param_0,
	.param .f32 _Z10axpyKernelifPKfPf_param_1,
	.param .u64 .ptr .align 1 _Z10axpyKernelifPKfPf_param_2,
	.param .u64 .ptr .align 1 _Z10axpyKernelifPKfPf_param_3
)
{
	.reg .pred 	%p<2>;
	.reg .b32 	%r<6>;
	.reg .b32 	%f<5>;
	.reg .b64 	%rd<8>;

	ld.param.u32 	%r2, [_Z10axpyKernelifPKfPf_param_0];
	ld.param.f32 	%f1, [_Z10axpyKernelifPKfPf_param_1];
	ld.param.u64 	%rd1, [_Z10axpyKernelifPKfPf_param_2];
	ld.param.u64 	%rd2, [_Z10axpyKernelifPKfPf_param_3];
	mov.u32 	%r3, %ctaid.x;
	mov.u32 	%r4, %ntid.x;
	mov.u32 	%r5, %tid.x;
	mad.lo.s32 	%r1, %r3, %r4, %r5;
	setp.ge.s32 	%p1, %r1, %r2;
	@%p1 bra 	$L__BB1_2;
	cvta.to.global.u64 	%rd3, %rd1;
	cvta.to.global.u64 	%rd4, %rd2;
	mul.wide.s32 	%rd5, %r1, 4;
	add.s64 	%rd6, %rd3, %rd5;
	ld.global.f32 	%f2, [%rd6];
	add.s64 	%rd7, %rd4, %rd5;
	ld.global.f32 	%f3, [%rd7];
	fma.rn.f32 	%f4, %f1, %f2, %f3;
	st.global.f32 	[%rd7], %f4;
$L__BB1_2:
	ret;

}
	// .globl	_Z11swap_kerneliPfiS_i
.visible .entry _Z11swap_kerneliPfiS_i(
	.param .u32 _Z11swap_kerneliPfiS_i_param_0,
	.param .u64 .ptr .align 1 _Z11swap_kerneliPfiS_i_param_1,
	.param .u32 _Z11swap_kerneliPfiS_i_param_2,
	.param .u64 .ptr .align 1 _Z11swap_kerneliPfiS_i_param_3,
	.param .u32 _Z11swap_kerneliPfiS_i_param_4
)
{
	.reg .b32 	%r<9>;
	.reg .b32 	%f<3>;
	.reg .b64 	%rd<9>;

	ld.param.u64 	%rd1, [_Z11swap_kerneliPfiS_i_param_1];
	ld.param.u32 	%r1, [_Z11swap_kerneliPfiS_i_param_2];
	ld.param.u64 	%rd2, [_Z11swap_kerneliPfiS_i_param_3];
	ld.param.u32 	%r2, [_Z11swap_kerneliPfiS_i_param_4];
	cvta.to.global.u64 	%rd3, %rd2;
	cvta.to.global.u64 	%rd4, %rd1;
	mov.u32 	%r3, %ctaid.x;
	mov.u32 	%r4, %ntid.x;
	mov.u32 	%r5, %tid.x;
	mad.lo.s32 	%r6, %r3, %r4, %r5;
	mul.lo.s32 	%r7, %r1, %r6;
	mul.lo.s32 	%r8, %r2, %r6;
	mul.wide.s32 	%rd5, %r7, 4;
	add.s64 	%rd6, %rd4, %rd5;
	ld.global.f32 	%f1, [%rd6];
	mul.wide.s32 	%rd7, %r8, 4;
	add.s64 	%rd8, %rd3, %rd7;
	ld.global.f32 	%f2, [%rd8];
	st.global.f32 	[%rd6], %f2;
	st.global.f32 	[%rd8], %f1;
	ret;

}
	// .globl	_Z11scal_kernelifPfi
.visible .entry _Z11scal_kernelifPfi(
	.param .u32 _Z11scal_kernelifPfi_param_0,
	.param .f32 _Z11scal_kernelifPfi_param_1,
	.param .u64 .ptr .align 1 _Z11scal_kernelifPfi_param_2,
	.param .u32 _Z11scal_kernelifPfi_param_3
)
{
	.reg .b32 	%r<7>;
	.reg .b32 	%f<4>;
	.reg .b64 	%rd<5>;

	ld.param.f32 	%f1, [_Z11scal_kernelifPfi_param_1];
	ld.param.u64 	%rd1, [_Z11scal_kernelifPfi_param_2];
	ld.param.u32 	%r1, [_Z11scal_kernelifPfi_param_3];
	cvta.to.global.u64 	%rd2, %rd1;
	mov.u32 	%r2, %ctaid.x;
	mov.u32 	%r3, %ntid.x;
	mov.u32 	%r4, %tid.x;
	mad.lo.s32 	%r5, %r2, %r3, %r4;
	mul.lo.s32 	%r6, %r1, %r5;
	mul.wide.s32 	%rd3, %r6, 4;
	add.s64 	%rd4, %rd2, %rd3;
	ld.global.f32 	%f2, [%rd4];
	mul.f32 	%f3, %f1, %f2;
	st.global.f32 	[%rd4], %f3;
	ret;

}


// ===== COMPILED SASS (sm_100) =====

	.target	sm_100

	.elftype	@"ET_EXEC"


//--------------------- .note.nv.tkinfo           --------------------------
	.section	.note.nv.tkinfo,"",@"SHT_NOTE"
	.sectionflags	@"SHF_NOTE_NV_TKINFO"
	.tkinfo
        /*0018*/ 	.word	0x00000002
        /*0030*/ 	.string	""
        /*0030*/ 	.string	"ptxas"
        /*0030*/ 	.string	"Cuda compilation tools, release 13.0, V13.0.88"
        /*0030*/ 	.string	"Build cuda_13.0.r13.0/compiler.36424714_0"
        /*0030*/ 	.string	"-arch sm_100 -m 64 "



//--------------------- .note.nv.cuinfo           --------------------------
	.section	.note.nv.cuinfo,"",@"SHT_NOTE"
	.sectionflags	@"SHF_NOTE_NV_CUINFO"
        /*0018*/ 	.short	0x0002
        /*001a*/ 	.short	0x0064
        /*001c*/ 	.short	0x0082
	.zero		2


//--------------------- .nv.info                  --------------------------
	.section	.nv.info,"",@"SHT_CUDA_INFO"
	.align	4


	//----- nvinfo : EIATTR_REGCOUNT
	.align		4
        /*0000*/ 	.byte	0x04, 0x2f
        /*0002*/ 	.short	(.L_1 - .L_0)
	.align		4
.L_0:
        /*0004*/ 	.word	index@(_Z17normSquaredKernelPKfPfi)
        /*0008*/ 	.word	0x0000000a


	//----- nvinfo : EIATTR_FRAME_SIZE
	.align		4
.L_1:
        /*000c*/ 	.byte	0x04, 0x11
        /*000e*/ 	.short	(.L_3 - .L_2)
	.align		4
.L_2:
        /*0010*/ 	.word	index@(_Z17normSquaredKernelPKfPfi)
        /*0014*/ 	.word	0x00000000


	//----- nvinfo : EIATTR_REGCOUNT
	.align		4
.L_3:
        /*0018*/ 	.byte	0x04, 0x2f
        /*001a*/ 	.short	(.L_5 - .L_4)
	.align		4
.L_4:
        /*001c*/ 	.word	index@(_Z10axpyKernelifPKfPf)
        /*0020*/ 	.word	0x0000000a


	//----- nvinfo : EIATTR_FRAME_SIZE
	.align		4
.L_5:
        /*0024*/ 	.byte	0x04, 0x11
        /*0026*/ 	.short	(.L_7 - .L_6)
	.align		4
.L_6:
        /*0028*/ 	.word	index@(_Z10axpyKernelifPKfPf)
        /*002c*/ 	.word	0x00000000


	//----- nvinfo : EIATTR_REGCOUNT
	.align		4
.L_7:
        /*0030*/ 	.byte	0x04, 0x2f
        /*0032*/ 	.short	(.L_9 - .L_8)
	.align		4
.L_8:
        /*0034*/ 	.word	index@(_Z11swap_kerneliPfiS_i)
        /*0038*/ 	.word	0x0000000c


	//----- nvinfo : EIATTR_FRAME_SIZE
	.align		4
.L_9:
        /*003c*/ 	.byte	0x04, 0x11
        /*003e*/ 	.short	(.L_11 - .L_10)
	.align		4
.L_10:
        /*0040*/ 	.word	index@(_Z11swap_kerneliPfiS_i)
        /*0044*/ 	.word	0x00000000


	//----- nvinfo : EIATTR_REGCOUNT
	.align		4
.L_11:
        /*0048*/ 	.byte	0x04, 0x2f
        /*004a*/ 	.short	(.L_13 - .L_12)
	.align		4
.L_12:
        /*004c*/ 	.word	index@(_Z11scal_kernelifPfi)
        /*0050*/ 	.word	0x00000008


	//----- nvinfo : EIATTR_FRAME_SIZE
	.align		4
.L_13:
        /*0054*/ 	.byte	0x04, 0x11
        /*0056*/ 	.short	(.L_15 - .L_14)
	.align		4
.L_14:
        /*0058*/ 	.word	index@(_Z11scal_kernelifPfi)
        /*005c*/ 	.word	0x00000000


	//----- nvinfo : EIATTR_MIN_STACK_SIZE
	.align		4
.L_15:
        /*0060*/ 	.byte	0x04, 0x12
        /*0062*/ 	.short	(.L_17 - .L_16)
	.align		4
.L_16:
        /*0064*/ 	.word	index@(_Z11scal_kernelifPfi)
        /*0068*/ 	.word	0x00000000


	//----- nvinfo : EIATTR_MIN_STACK_SIZE
	.align		4
.L_17:
        /*006c*/ 	.byte	0x04, 0x12
        /*006e*/ 	.short	(.L_19 - .L_18)
	.align		4
.L_18:
        /*0070*/ 	.word	index@(_Z11swap_kerneliPfiS_i)
        /*0074*/ 	.word	0x00000000


	//----- nvinfo : EIATTR_MIN_STACK_SIZE
	.align		4
.L_19:
        /*0078*/ 	.byte	0x04, 0x12
        /*007a*/ 	.short	(.L_21 - .L_20)
	.align		4
.L_20:
        /*007c*/ 	.word	index@(_Z10axpyKernelifPKfPf)
        /*0080*/ 	.word	0x00000000


	//----- nvinfo : EIATTR_MIN_STACK_SIZE
	.align		4
.L_21:
        /*0084*/ 	.byte	0x04, 0x12
        /*0086*/ 	.short	(.L_23 - .L_22)
	.align		4
.L_22:
        /*0088*/ 	.word	index@(_Z17normSquaredKernelPKfPfi)
        /*008c*/ 	.word	0x00000000
.L_23:


//--------------------- .nv.compat                --------------------------
	.section	.nv.compat,"",@"SHT_CUDA_COMPAT_INFO"
	.align	4
        /*0000*/ 	.byte	0x02, 0x09, 0x00, 0x00, 0x02, 0x02, 0x01, 0x00, 0x02, 0x05, 0x05, 0x00, 0x03, 0x07, 0x01, 0x01
        /*0010*/ 	.byte	0x02, 0x03, 0x00, 0x00, 0x02, 0x06, 0x01, 0x00, 0x04, 0x0b, 0x08, 0x00, 0x09, 0x00, 0x00, 0x00
        /*0020*/ 	.byte	0x00, 0x00, 0x00, 0x00


//--------------------- .nv.info._Z11scal_kernelifPfi --------------------------
	.section	.nv.info._Z11scal_kernelifPfi,"",@"SHT_CUDA_INFO"
	.sectionflags	@""
	.align	4


	//----- nvinfo : EIATTR_CUDA_API_VERSION
	.align		4
        /*0000*/ 	.byte	0x04, 0x37
        /*0002*/ 	.short	(.L_25 - .L_24)
.L_24:
        /*0004*/ 	.word	0x00000082


	//----- nvinfo : EIATTR_KPARAM_INFO
	.align		4
.L_25:
        /*0008*/ 	.byte	0x04, 0x17
        /*000a*/ 	.short	(.L_27 - .L_26)
.L_26:
        /*000c*/ 	.word	0x00000000
        /*0010*/ 	.short	0x0003
        /*0012*/ 	.short	0x0010
        /*0014*/ 	.byte	0x00, 0xf0, 0x11, 0x00


	//----- nvinfo : EIATTR_KPARAM_INFO
	.align		4
.L_27:
        /*0018*/ 	.byte	0x04, 0x17
        /*001a*/ 	.short	(.L_29 - .L_28)
.L_28:
        /*001c*/ 	.word	0x00000000
        /*0020*/ 	.short	0x0002
        /*0022*/ 	.short	0x0008
        /*0024*/ 	.byte	0x00, 0xf5, 0x21, 0x00


	//----- nvinfo : EIATTR_KPARAM_INFO
	.align		4
.L_29:
        /*0028*/ 	.byte	0x04, 0x17
        /*002a*/ 	.short	(.L_31 - .L_30)
.L_30:
        /*002c*/ 	.word	0x00000000
        /*0030*/ 	.short	0x0001
        /*0032*/ 	.short	0x0004
        /*0034*/ 	.byte	0x00, 0xf0, 0x11, 0x00


	//----- nvinfo : EIATTR_KPARAM_INFO
	.align		4
.L_31:
        /*0038*/ 	.byte	0x04, 0x17
        /*003a*/ 	.short	(.L_33 - .L_32)
.L_32:
        /*003c*/ 	.word	0x00000000
        /*0040*/ 	.short	0x0000
        /*0042*/ 	.short	0x0000
        /*0044*/ 	.byte	0x00, 0xf0, 0x11, 0x00


	//----- nvinfo : EIATTR_SPARSE_MMA_MASK
	.align		4
.L_33:
        /*0048*/ 	.byte	0x03, 0x50
        /*004a*/ 	.short	0x0000


	//----- nvinfo : EIATTR_MAXREG_COUNT
	.align		4
        /*004c*/ 	.byte	0x03, 0x1b
        /*004e*/ 	.short	0x00ff


	//----- nvinfo : EIATTR_MERCURY_ISA_VERSION
	.align		4
        /*0050*/ 	.byte	0x03, 0x5f
        /*0052*/ 	.short	0x0101


	//----- nvinfo : EIATTR_VRC_CTA_INIT_COUNT
	.align		4
        /*0054*/ 	.byte	0x02, 0x4a
	.zero		1
	.zero		1


	//----- nvinfo : EIATTR_EXIT_INSTR_OFFSETS
	.align		4
        /*0058*/ 	.byte	0x04, 0x1c
        /*005a*/ 	.short	(.L_35 - .L_34)


	//   ....[0]....
.L_34:
        /*005c*/ 	.word	0x000000e0


	//----- nvinfo : EIATTR_CBANK_PARAM_SIZE
	.align		4
.L_35:
        /*0060*/ 	.byte	0x03, 0x19
        /*0062*/ 	.short	0x0014


	//----- nvinfo : EIATTR_PARAM_CBANK
	.align		4
        /*0064*/ 	.byte	0x04, 0x0a
        /*0066*/ 	.short	(.L_37 - .L_36)
	.align		4
.L_36:
        /*0068*/ 	.word	index@(.nv.constant0._Z11scal_kernelifPfi)
        /*006c*/ 	.short	0x0380
        /*006e*/ 	.short	0x0014


	//----- nvinfo : EIATTR_SW_WAR
	.align		4
.L_37:
        /*0070*/ 	.byte	0x04, 0x36
        /*0072*/ 	.short	(.L_39 - .L_38)
.L_38:
        /*0074*/ 	.word	0x00000008
.L_39:


//--------------------- .nv.info._Z11swap_kerneliPfiS_i --------------------------
	.section	.nv.info._Z11swap_kerneliPfiS_i,"",@"SHT_CUDA_INFO"
	.sectionflags	@""
	.align	4


	//----- nvinfo : EIATTR_CUDA_API_VERSION
	.align		4
        /*0000*/ 	.byte	0x04, 0x37
        /*0002*/ 	.short	(.L_41 - .L_40)
.L_40:
        /*0004*/ 	.word	0x00000082


	//----- nvinfo : EIATTR_KPARAM_INFO
	.align		4
.L_41:
        /*0008*/ 	.byte	0x04, 0x17
        /*000a*/ 	.short	(.L_43 - .L_42)
.L_42:
        /*000c*/ 	.word	0x00000000
        /*0010*/ 	.short	0x0004
        /*0012*/ 	.short	0x0020
        /*0014*/ 	.byte	0x00, 0xf0, 0x11, 0x00


	//----- nvinfo : EIATTR_KPARAM_INFO
	.align		4
.L_43:
        /*0018*/ 	.byte	0x04, 0x17
        /*001a*/ 	.short	(.L_45 - .L_44)
.L_44:
        /*001c*/ 	.word	0x00000000
        /*0020*/ 	.short	0x0003
        /*0022*/ 	.short	0x0018
        /*0024*/ 	.byte	0x00, 0xf5, 0x21, 0x00


	//----- nvinfo : EIATTR_KPARAM_INFO
	.align		4
.L_45:
        /*0028*/ 	.byte	0x04, 0x17
        /*002a*/ 	.short	(.L_47 - .L_46)
.L_46:
        /*002c*/ 	.word	0x00000000
        /*0030*/ 	.short	0x0002
        /*0032*/ 	.short	0x0010
        /*0034*/ 	.byte	0x00, 0xf0, 0x11, 0x00


	//----- nvinfo : EIATTR_KPARAM_INFO
	.align		4
.L_47:
        /*0038*/ 	.byte	0x04, 0x17
        /*003a*/ 	.short	(.L_49 - .L_48)
.L_48:
        /*003c*/ 	.word	0x00000000
        /*0040*/ 	.short	0x0001
        /*0042*/ 	.short	0x0008
        /*0044*/ 	.byte	0x00, 0xf5, 0x21, 0x00


	//----- nvinfo : EIATTR_KPARAM_INFO
	.align		4
.L_49:
        /*0048*/ 	.byte	0x04, 0x17
        /*004a*/ 	.short	(.L_51 - .L_50)
.L_50:
        /*004c*/ 	.word	0x00000000
        /*0050*/ 	.short	0x0000
        /*0052*/ 	.short	0x0000
        /*0054*/ 	.byte	0x00, 0xf0, 0x11, 0x00


	//----- nvinfo : EIATTR_SPARSE_MMA_MASK
	.align		4
.L_51:
        /*0058*/ 	.byte	0x03, 0x50
        /*005a*/ 	.short	0x0000


	//----- nvinfo : EIATTR_MAXREG_COUNT
	.align		4
        /*005c*/ 	.byte	0x03, 0x1b
        /*005e*/ 	.short	0x00ff


	//----- nvinfo : EIATTR_MERCURY_ISA_VERSION
	.align		4
        /*0060*/ 	.byte	0x03, 0x5f
        /*0062*/ 	.short	0x0101


	//----- nvinfo : EIATTR_VRC_CTA_INIT_COUNT
	.align		4
        /*0064*/ 	.byte	0x02, 0x4a
	.zero		1
	.zero		1


	//----- nvinfo : EIATTR_EXIT_INSTR_OFFSETS
	.align		4
        /*0068*/ 	.byte	0x04, 0x1c
        /*006a*/ 	.short	(.L_53 - .L_52)


	//   ....[0]....
.L_52:
        /*006c*/ 	.word	0x00000120


	//----- nvinfo : EIATTR_CBANK_PARAM_SIZE
	.align		4
.L_53:
        /*0070*/ 	.byte	0x03, 0x19
        /*0072*/ 	.short	0x0024


	//----- nvinfo : EIATTR_PARAM_CBANK
	.align		4
        /*0074*/ 	.byte	0x04, 0x0a
        /*0076*/ 	.short	(.L_55 - .L_54)
	.align		4
.L_54:
        /*0078*/ 	.word	index@(.nv.constant0._Z11swap_kerneliPfiS_i)
        /*007c*/ 	.short	0x0380
        /*007e*/ 	.short	0x0024


	//----- nvinfo : EIATTR_SW_WAR
	.align		4
.L_55:
        /*0080*/ 	.byte	0x04, 0x36
        /*0082*/ 	.short	(.L_57 - .L_56)
.L_56:
        /*0084*/ 	.word	0x00000008
.L_57:


//--------------------- .nv.info._Z10axpyKernelifPKfPf --------------------------
	.section	.nv.info._Z10axpyKernelifPKfPf,"",@"SHT_CUDA_INFO"
	.sectionflags	@""
	.align	4


	//----- nvinfo : EIATTR_CUDA_API_VERSION
	.align		4
        /*0000*/ 	.byte	0x04, 0x37
        /*0002*/ 	.short	(.L_59 - .L_58)
.L_58:
        /*0004*/ 	.word	0x00000082


	//----- nvinfo : EIATTR_KPARAM_INFO
	.align		4
.L_59:
        /*0008*/ 	.byte	0x04, 0x17
        /*000a*/ 	.short	(.L_61 - .L_60)
.L_60:
        /*000c*/ 	.word	0x00000000
        /*0010*/ 	.short	0x0003
        /*0012*/ 	.short	0x0010
        /*0014*/ 	.byte	0x00, 0xf5, 0x21, 0x00


	//----- nvinfo : EIATTR_KPARAM_INFO
	.align		4
.L_61:
        /*0018*/ 	.byte	0x04, 0x17
        /*001a*/ 	.short	(.L_63 - .L_62)
.L_62:
        /*001c*/ 	.word	0x00000000
        /*0020*/ 	.short	0x0002
        /*0022*/ 	.short	0x0008
        /*0024*/ 	.byte	0x00, 0xf5, 0x21, 0x00


	//----- nvinfo : EIATTR_KPARAM_INFO
	.align		4
.L_63:
        /*0028*/ 	.byte	0x04, 0x17
        /*002a*/ 	.short	(.L_65 - .L_64)
.L_64:
        /*002c*/ 	.word	0x00000000
        /*0030*/ 	.short	0x0001
        /*0032*/ 	.short	0x0004
        /*0034*/ 	.byte	0x00, 0xf0, 0x11, 0x00


	//----- nvinfo : EIATTR_KPARAM_INFO
	.align		4
.L_65:
        /*0038*/ 	.byte	0x04, 0x17
        /*003a*/ 	.short	(.L_67 - .L_66)
.L_66:
        /*003c*/ 	.word	0x00000000
        /*0040*/ 	.short	0x0000
        /*0042*/ 	.short	0x0000
        /*0044*/ 	.byte	0x00, 0xf0, 0x11, 0x00


	//----- nvinfo : EIATTR_SPARSE_MMA_MASK
	.align		4
.L_67:
        /*0048*/ 	.byte	0x03, 0x50
        /*004a*/ 	.short	0x0000


	//----- nvinfo : EIATTR_MAXREG_COUNT
	.align		4
        /*004c*/ 	.byte	0x03, 0x1b
        /*004e*/ 	.short	0x00ff


	//----- nvinfo : EIATTR_MERCURY_ISA_VERSION
	.align		4
        /*0050*/ 	.byte	0x03, 0x5f
        /*0052*/ 	.short	0x0101


	//----- nvinfo : EIATTR_VRC_CTA_INIT_COUNT
	.align		4
        /*0054*/ 	.byte	0x02, 0x4a
	.zero		1
	.zero		1


	//----- nvinfo : EIATTR_EXIT_INSTR_OFFSETS
	.align		4
        /*0058*/ 	.byte	0x04, 0x1c
        /*005a*/ 	.short	(.L_69 - .L_68)


	//   ....[0]....
.L_68:
        /*005c*/ 	.word	0x00000070


	//   ....[1]....
        /*0060*/ 	.word	0x00000120


	//----- nvinfo : EIATTR_CBANK_PARAM_SIZE
	.align		4
.L_69:
        /*0064*/ 	.byte	0x03, 0x19
        /*0066*/ 	.short	0x0018


	//----- nvinfo : EIATTR_PARAM_CBANK
	.align		4
        /*0068*/ 	.byte	0x04, 0x0a
        /*006a*/ 	.short	(.L_71 - .L_70)
	.align		4
.L_70:
        /*006c*/ 	.word	index@(.nv.constant0._Z10axpyKernelifPKfPf)
        /*0070*/ 	.short	0x0380
        /*0072*/ 	.short	0x0018


	//----- nvinfo : EIATTR_SW_WAR
	.align		4
.L_71:
        /*0074*/ 	.byte	0x04, 0x36
        /*0076*/ 	.short	(.L_73 - .L_72)
.L_72:
        /*0078*/ 	.word	0x00000008
.L_73:


//--------------------- .nv.info._Z17normSquaredKernelPKfPfi --------------------------
	.section	.nv.info._Z17normSquaredKernelPKfPfi,"",@"SHT_CUDA_INFO"
	.sectionflags	@""
	.align	4


	//----- nvinfo : EIATTR_CUDA_API_VERSION
	.align		4
        /*0000*/ 	.byte	0x04, 0x37
        /*0002*/ 	.short	(.L_75 - .L_74)
.L_74:
        /*0004*/ 	.word	0x00000082


	//----- nvinfo : EIATTR_KPARAM_INFO
	.align		4
.L_75:
        /*0008*/ 	.byte	0x04, 0x17
        /*000a*/ 	.short	(.L_77 - .L_76)
.L_76:
        /*000c*/ 	.word	0x00000000
        /*0010*/ 	.short	0x0002
        /*0012*/ 	.short	0x0010
        /*0014*/ 	.byte	0x00, 0xf0, 0x11, 0x00


	//----- nvinfo : EIATTR_KPARAM_INFO
	.align		4
.L_77:
        /*0018*/ 	.byte	0x04, 0x17
        /*001a*/ 	.short	(.L_79 - .L_78)
.L_78:
        /*001c*/ 	.word	0x00000000
        /*0020*/ 	.short	0x0001
        /*0022*/ 	.short	0x0008
        /*0024*/ 	.byte	0x00, 0xf5, 0x21, 0x00


	//----- nvinfo : EIATTR_KPARAM_INFO
	.align		4
.L_79:
        /*0028*/ 	.byte	0x04, 0x17
        /*002a*/ 	.short	(.L_81 - .L_80)
.L_80:
        /*002c*/ 	.word	0x00000000
        /*0030*/ 	.short	0x0000
        /*0032*/ 	.short	0x0000
        /*0034*/ 	.byte	0x00, 0xf5, 0x21, 0x00


	//----- nvinfo : EIATTR_SPARSE_MMA_MASK
	.align		4
.L_81:
        /*0038*/ 	.byte	0x03, 0x50
        /*003a*/ 	.short	0x0000


	//----- nvinfo : EIATTR_MAXREG_COUNT
	.align		4
        /*003c*/ 	.byte	0x03, 0x1b
        /*003e*/ 	.short	0x00ff


	//----- nvinfo : EIATTR_NUM_BARRIERS
	.align		4
        /*0040*/ 	.byte	0x02, 0x4c
        /*0042*/ 	.byte	0x01
	.zero		1


	//----- nvinfo : EIATTR_MERCURY_ISA_VERSION
	.align		4
        /*0044*/ 	.byte	0x03, 0x5f
        /*0046*/ 	.short	0x0101


	//----- nvinfo : EIATTR_VRC_CTA_INIT_COUNT
	.align		4
        /*0048*/ 	.byte	0x02, 0x4a
	.zero		1
	.zero		1


	//----- nvinfo : EIATTR_EXIT_INSTR_OFFSETS
	.align		4
        /*004c*/ 	.byte	0x04, 0x1c
        /*004e*/ 	.short	(.L_83 - .L_82)


	//   ....[0]....
.L_82:
        /*0050*/ 	.word	0x00000210


	//   ....[1]....
        /*0054*/ 	.word	0x00000280


	//----- nvinfo : EIATTR_CBANK_PARAM_SIZE
	.align		4
.L_83:
        /*0058*/ 	.byte	0x03, 0x19
        /*005a*/ 	.short	0x0014


	//----- nvinfo : EIATTR_PARAM_CBANK
	.align		4
        /*005c*/ 	.byte	0x04, 0x0a
        /*005e*/ 	.short	(.L_85 - .L_84)
	.align		4
.L_84:
        /*0060*/ 	.word	index@(.nv.constant0._Z17normSquaredKernelPKfPfi)
        /*0064*/ 	.short	0x0380
        /*0066*/ 	.short	0x0014


	//----- nvinfo : EIATTR_SW_WAR
	.align		4
.L_85:
        /*0068*/ 	.byte	0x04, 0x36
        /*006a*/ 	.short	(.L_87 - .L_86)
.L_86:
        /*006c*/ 	.word	0x00000008
.L_87:


//--------------------- .nv.callgraph             --------------------------
	.section	.nv.callgraph,"",@"SHT_CUDA_CALLGRAPH"
	.align	4
	.sectionentsize	8
	.align		4
        /*0000*/ 	.word	0x00000000
	.align		4
        /*0004*/ 	.word	0xffffffff
	.align		4
        /*0008*/ 	.word	0x00000000
	.align		4
        /*000c*/ 	.word	0xfffffffe
	.align		4
        /*0010*/ 	.word	0x00000000
	.align		4
        /*0014*/ 	.word	0xfffffffd
	.align		4
        /*0018*/ 	.word	0x00000000
	.align		4
        /*001c*/ 	.word	0xfffffffc


//--------------------- .text._Z11scal_kernelifPfi --------------------------
	.section	.text._Z11scal_kernelifPfi,"ax",@progbits
	.align	128
        .global         _Z11scal_kernelifPfi
        .type           _Z11scal_kernelifPfi,@function
        .size           _Z11scal_kernelifPfi,(.L_x_6 - _Z11scal_kernelifPfi)
        .other          _Z11scal_kernelifPfi,@"STO_CUDA_ENTRY STV_DEFAULT"
_Z11scal_kernelifPfi:
.text._Z11scal_kernelifPfi:
[----:B------:R-:W-:Y:S01]  /*0000*/  LDC R1, c[0x0][0x37c] ;  /* 0x0000df00ff017b82 */ /* 0x000fe20000000800 */
[----:B------:R-:W0:Y:S07]  /*0010*/  S2R R5, SR_TID.X ;  /* 0x0000000000057919 */ /* 0x000e2e0000002100 */
[----:B------:R-:W0:Y:S01]  /*0020*/  S2UR UR6, SR_CTAID.X ;  /* 0x00000000000679c3 */ /* 0x000e220000002500 */
[----:B------:R-:W1:Y:S01]  /*0030*/  LDCU UR7, c[0x0][0x390] ;  /* 0x00007200ff0777ac */ /* 0x000e620008000800 */
[----:B------:R-:W2:Y:S06]  /*0040*/  LDCU.64 UR4, c[0x0][0x358] ;  /* 0x00006b00ff0477ac */ /* 0x000eac0008000a00 */
[----:B------:R-:W0:Y:S08]  /*0050*/  LDC R0, c[0x0][0x360] ;  /* 0x0000d800ff007b82 */ /* 0x000e300000000800 */
[----:B------:R-:W3:Y:S01]  /*0060*/  LDC.64 R2, c[0x0][0x388] ;  /* 0x0000e200ff027b82 */ /* 0x000ee20000000a00 */
[----:B0-----:R-:W-:Y:S01]  /*0070*/  IMAD R0, R0, UR6, R5 ;  /* 0x0000000600007c24 */ /* 0x001fe2000f8e0205 */
[----:B------:R-:W0:Y:S03]  /*0080*/  LDCU UR6, c[0x0][0x384] ;  /* 0x00007080ff0677ac */ /* 0x000e260008000800 */
[----:B-1----:R-:W-:-:S04]  /*0090*/  IMAD R5, R0, UR7, RZ ;  /* 0x0000000700057c24 */ /* 0x002fc8000f8e02ff */
[----:B---3--:R-:W-:-:S05]  /*00a0*/  IMAD.WIDE R2, R5, 0x4, R2 ;  /* 0x0000000405027825 */ /* 0x008fca00078e0202 */
[----:B--2---:R-:W0:Y:S02]  /*00b0*/  LDG.E R0, desc[UR4][R2.64] ;  /* 0x0000000402007981 */ /* 0x004e24000c1e1900 */
[----:B0-----:R-:W-:-:S05]  /*00c0*/  FMUL R5, R0, UR6 ;  /* 0x0000000600057c20 */ /* 0x001fca0008400000 */
[----:B------:R-:W-:Y:S01]  /*00d0*/  STG.E desc[UR4][R2.64], R5 ;  /* 0x0000000502007986 */ /* 0x000fe2000c101904 */
[----:B------:R-:W-:Y:S05]  /*00e0*/  EXIT ;  /* 0x000000000000794d */ /* 0x000fea0003800000 */
.L_x_0:
[----:B------:R-:W-:-:S00]  /*00f0*/  BRA `(.L_x_0) ;  /* 0xfffffffc00fc7947 */ /* 0x000fc0000383ffff */
[----:B------:R-:W-:-:S00]  /*0100*/  NOP ;  /* 0x0000000000007918 */ /* 0x000fc00000000000 */
[----:B------:R-:W-:-:S00]  /*0110*/  NOP ;  /* 0x0000000000007918 */ /* 0x000fc00000000000 */
[----:B------:R-:W-:-:S00]  /*0120*/  NOP ;  /* 0x0000000000007918 */ /* 0x000fc00000000000 */
[----:B------:R-:W-:-:S00]  /*0130*/  NOP ;  /* 0x0000000000007918 */ /* 0x000fc00000000000 */
[----:B------:R-:W-:-:S00]  /*0140*/  NOP ;  /* 0x0000000000007918 */ /* 0x000fc00000000000 */
[----:B------:R-:W-:-:S00]  /*0150*/  NOP ;  /* 0x0000000000007918 */ /* 0x000fc00000000000 */
[----:B------:R-:W-:-:S00]  /*0160*/  NOP ;  /* 0x0000000000007918 */ /* 0x000fc00000000000 */
[----:B------:R-:W-:-:S00]  /*0170*/  NOP ;  /* 0x0000000000007918 */ /* 0x000fc00000000000 */
.L_x_6:


//--------------------- .text._Z11swap_kerneliPfiS_i --------------------------
	.section	.text._Z11swap_kerneliPfiS_i,"ax",@progbits
	.align	128
        .global         _Z11swap_kerneliPfiS_i
        .type           _Z11swap_kerneliPfiS_i,@function
        .size           _Z11swap_kerneliPfiS_i,(.L_x_7 - _Z11swap_kerneliPfiS_i)
        .other          _Z11swap_kerneliPfiS_i,@"STO_CUDA_ENTRY STV_DEFAULT"
_Z11swap_kerneliPfiS_i:
.text._Z11swap_kerneliPfiS_i:
[----:B------:R-:W-:Y:S01]  /*0000*/  LDC R1, c[0x0][0x37c] ;  /* 0x0000df00ff017b82 */ /* 0x000fe20000000800 */
[----:B------:R-:W0:Y:S07]  /*0010*/  S2R R7, SR_TID.X ;  /* 0x0000000000077919 */ /* 0x000e2e0000002100 */
[----:B------:R-:W0:Y:S01]  /*0020*/  S2UR UR6, SR_CTAID.X ;  /* 0x00000000000679c3 */ /* 0x000e220000002500 */
[----:B------:R-:W1:Y:S01]  /*0030*/  LDCU UR8, c[0x0][0x3a0] ;  /* 0x00007400ff0877ac */ /* 0x000e620008000800 */
[----:B------:R-:W2:Y:S06]  /*0040*/  LDCU UR7, c[0x0][0x390] ;  /* 0x00007200ff0777ac */ /* 0x000eac0008000800 */
[----:B------:R-:W0:Y:S01]  /*0050*/  LDC R0, c[0x0][0x360] ;  /* 0x0000d800ff007b82 */ /* 0x000e220000000800 */
[----:B------:R-:W3:Y:S07]  /*0060*/  LDCU.64 UR4, c[0x0][0x358] ;  /* 0x00006b00ff0477ac */ /* 0x000eee0008000a00 */
[----:B------:R-:W4:Y:S08]  /*0070*/  LDC.64 R4, c[0x0][0x398] ;  /* 0x0000e600ff047b82 */ /* 0x000f300000000a00 */
[----:B------:R-:W5:Y:S01]  /*0080*/  LDC.64 R2, c[0x0][0x388] ;  /* 0x0000e200ff027b82 */ /* 0x000f620000000a00 */
[----:B0-----:R-:W-:-:S04]  /*0090*/  IMAD R0, R0, UR6, R7 ;  /* 0x0000000600007c24 */ /* 0x001fc8000f8e0207 */
[C---:B-1----:R-:W-:Y:S02]  /*00a0*/  IMAD R9, R0.reuse, UR8, RZ ;  /* 0x0000000800097c24 */ /* 0x042fe4000f8e02ff */
[----:B--2---:R-:W-:Y:S02]  /*00b0*/  IMAD R7, R0, UR7, RZ ;  /* 0x0000000700077c24 */ /* 0x004fe4000f8e02ff */
[----:B----4-:R-:W-:-:S05]  /*00c0*/  IMAD.WIDE R4, R9, 0x4, R4 ;  /* 0x0000000409047825 */ /* 0x010fca00078e0204 */
[----:B---3--:R-:W2:Y:S01]  /*00d0*/  LDG.E R9, desc[UR4][R4.64] ;  /* 0x0000000404097981 */ /* 0x008ea2000c1e1900 */
[----:B-----5:R-:W-:-:S05]  /*00e0*/  IMAD.WIDE R2, R7, 0x4, R2 ;  /* 0x0000000407027825 */ /* 0x020fca00078e0202 */
[----:B------:R-:W3:Y:S04]  /*00f0*/  LDG.E R7, desc[UR4][R2.64] ;  /* 0x0000000402077981 */ /* 0x000ee8000c1e1900 */
[----:B--2---:R-:W-:Y:S04]  /*0100*/  STG.E desc[UR4][R2.64], R9 ;  /* 0x0000000902007986 */ /* 0x004fe8000c101904 */
[----:B---3--:R-:W-:Y:S01]  /*0110*/  STG.E desc[UR4][R4.64], R7 ;  /* 0x0000000704007986 */ /* 0x008fe2000c101904 */
[----:B------:R-:W-:Y:S05]  /*0120*/  EXIT ;  /* 0x000000000000794d */ /* 0x000fea0003800000 */
.L_x_1:
        /* <DEDUP_REMOVED lines=13> */
.L_x_7:


//--------------------- .text._Z10axpyKernelifPKfPf --------------------------
	.section	.text._Z10axpyKernelifPKfPf,"ax",@progbits
	.align	128
        .global         _Z10axpyKernelifPKfPf
        .type           _Z10axpyKernelifPKfPf,@function
        .size           _Z10axpyKernelifPKfPf,(.L_x_8 - _Z10axpyKernelifPKfPf)
        .other          _Z10axpyKernelifPKfPf,@"STO_CUDA_ENTRY STV_DEFAULT"
_Z10axpyKernelifPKfPf:
.text._Z10axpyKernelifPKfPf:
[----:B------:R-:W-:Y:S01]  /*0000*/  LDC R1, c[0x0][0x37c] ;  /* 0x0000df00ff017b82 */ /* 0x000fe20000000800 */
[----:B------:R-:W0:Y:S07]  /*0010*/  S2R R0, SR_TID.X ;  /* 0x0000000000007919 */ /* 0x000e2e0000002100 */
[----:B------:R-:W0:Y:S01]  /*0020*/  S2UR UR4, SR_CTAID.X ;  /* 0x00000000000479c3 */ /* 0x000e220000002500 */
[----:B------:R-:W1:Y:S07]  /*0030*/  LDCU UR5, c[0x0][0x380] ;  /* 0x00007000ff0577ac */ /* 0x000e6e0008000800 */
[----:B------:R-:W0:Y:S02]  /*0040*/  LDC R7, c[0x0][0x360] ;  /* 0x0000d800ff077b82 */ /* 0x000e240000000800 */
[----:B0-----:R-:W-:-:S05]  /*0050*/  IMAD R7, R7, UR4, R0 ;  /* 0x0000000407077c24 */ /* 0x001fca000f8e0200 */
[----:B-1----:R-:W-:-:S13]  /*0060*/  ISETP.GE.AND P0, PT, R7, UR5, PT ;  /* 0x0000000507007c0c */ /* 0x002fda000bf06270 */
[----:B------:R-:W-:Y:S05]  /*0070*/  @P0 EXIT ;  /* 0x000000000000094d */ /* 0x000fea0003800000 */
[----:B------:R-:W0:Y:S01]  /*0080*/  LDC.64 R2, c[0x0][0x388] ;  /* 0x0000e200ff027b82 */ /* 0x000e220000000a00 */
[----:B------:R-:W1:Y:S01]  /*0090*/  LDCU.64 UR4, c[0x0][0x358] ;  /* 0x00006b00ff0477ac */ /* 0x000e620008000a00 */
[----:B------:R-:W2:Y:S06]  /*00a0*/  LDCU UR6, c[0x0][0x384] ;  /* 0x00007080ff0677ac */ /* 0x000eac0008000800 */
[----:B------:R-:W3:Y:S01]  /*00b0*/  LDC.64 R4, c[0x0][0x390] ;  /* 0x0000e400ff047b82 */ /* 0x000ee20000000a00 */
[----:B0-----:R-:W-:-:S06]  /*00c0*/  IMAD.WIDE R2, R7, 0x4, R2 ;  /* 0x0000000407027825 */ /* 0x001fcc00078e0202 */
[----:B-1----:R-:W2:Y:S01]  /*00d0*/  LDG.E R2, desc[UR4][R2.64] ;  /* 0x0000000402027981 */ /* 0x002ea2000c1e1900 */
[----:B---3--:R-:W-:-:S05]  /*00e0*/  IMAD.WIDE R4, R7, 0x4, R4 ;  /* 0x0000000407047825 */ /* 0x008fca00078e0204 */
[----:B------:R-:W2:Y:S02]  /*00f0*/  LDG.E R7, desc[UR4][R4.64] ;  /* 0x0000000404077981 */ /* 0x000ea4000c1e1900 */
[----:B--2---:R-:W-:-:S05]  /*0100*/  FFMA R7, R2, UR6, R7 ;  /* 0x0000000602077c23 */ /* 0x004fca0008000007 */
[----:B------:R-:W-:Y:S01]  /*0110*/  STG.E desc[UR4][R4.64], R7 ;  /* 0x0000000704007986 */ /* 0x000fe2000c101904 */
[----:B------:R-:W-:Y:S05]  /*0120*/  EXIT ;  /* 0x000000000000794d */ /* 0x000fea0003800000 */
.L_x_2:
        /* <DEDUP_REMOVED lines=13> */
.L_x_8:


//--------------------- .text._Z17normSquaredKernelPKfPfi --------------------------
	.section	.text._Z17normSquaredKernelPKfPfi,"ax",@progbits
	.align	128
        .global         _Z17normSquaredKernelPKfPfi
        .type           _Z17normSquaredKernelPKfPfi,@function
        .size           _Z17normSquaredKernelPKfPfi,(.L_x_9 - _Z17normSquaredKernelPKfPfi)
        .other          _Z17normSquaredKernelPKfPfi,@"STO_CUDA_ENTRY STV_DEFAULT"
_Z17normSquaredKernelPKfPfi:
.text._Z17normSquaredKernelPKfPfi:
[----:B------:R-:W-:Y:S01]  /*0000*/  LDC R1, c[0x0][0x37c] ;  /* 0x0000df00ff017b82 */ /* 0x000fe20000000800 */
[----:B------:R-:W0:Y:S07]  /*0010*/  S2R R7, SR_TID.X ;  /* 0x0000000000077919 */ /* 0x000e2e0000002100 */
[----:B------:R-:W0:Y:S01]  /*0020*/  S2UR UR4, SR_CTAID.X ;  /* 0x00000000000479c3 */ /* 0x000e220000002500 */
[----:B------:R-:W1:Y:S01]  /*0030*/  LDCU UR5, c[0x0][0x390] ;  /* 0x00007200ff0577ac */ /* 0x000e620008000800 */
[----:B------:R-:W-:Y:S01]  /*0040*/  IMAD.MOV.U32 R4, RZ, RZ, RZ ;  /* 0x000000ffff047224 */ /* 0x000fe200078e00ff */
[----:B------:R-:W2:Y:S05]  /*0050*/  LDCU.64 UR6, c[0x0][0x358] ;  /* 0x00006b00ff0677ac */ /* 0x000eaa0008000a00 */
[----:B------:R-:W0:Y:S02]  /*0060*/  LDC R0, c[0x0][0x360] ;  /* 0x0000d800ff007b82 */ /* 0x000e240000000800 */
[----:B0-----:R-:W-:-:S05]  /*0070*/  IMAD R5, R0, UR4, R7 ;  /* 0x0000000400057c24 */ /* 0x001fca000f8e0207 */
[----:B-1----:R-:W-:-:S13]  /*0080*/  ISETP.GE.AND P0, PT, R5, UR5, PT ;  /* 0x0000000505007c0c */ /* 0x002fda000bf06270 */
[----:B------:R-:W0:Y:S02]  /*0090*/  @!P0 LDC.64 R2, c[0x0][0x380] ;  /* 0x0000e000ff028b82 */ /* 0x000e240000000a00 */
[----:B0-----:R-:W-:-:S05]  /*00a0*/  @!P0 IMAD.WIDE R2, R5, 0x4, R2 ;  /* 0x0000000405028825 */ /* 0x001fca00078e0202 */
[----:B--2---:R-:W2:Y:S01]  /*00b0*/  @!P0 LDG.E R4, desc[UR6][R2.64] ;  /* 0x0000000602048981 */ /* 0x004ea2000c1e1900 */
[----:B------:R-:W0:Y:S01]  /*00c0*/  S2UR UR5, SR_CgaCtaId ;  /* 0x00000000000579c3 */ /* 0x000e220000008800 */
[----:B------:R-:W-:Y:S01]  /*00d0*/  UMOV UR4, 0x400 ;  /* 0x0000040000047882 */ /* 0x000fe20000000000 */
[----:B------:R-:W-:Y:S02]  /*00e0*/  ISETP.GE.U32.AND P1, PT, R0, 0x2, PT ;  /* 0x000000020000780c */ /* 0x000fe40003f26070 */
[----:B------:R-:W-:Y:S01]  /*00f0*/  ISETP.NE.AND P0, PT, R7, RZ, PT ;  /* 0x000000ff0700720c */ /* 0x000fe20003f05270 */
[----:B0-----:R-:W-:-:S06]  /*0100*/  ULEA UR4, UR5, UR4, 0x18 ;  /* 0x0000000405047291 */ /* 0x001fcc000f8ec0ff */
[----:B------:R-:W-:Y:S01]  /*0110*/  LEA R5, R7, UR4, 0x2 ;  /* 0x0000000407057c11 */ /* 0x000fe2000f8e10ff */
[----:B--2---:R-:W-:-:S05]  /*0120*/  FMUL R4, R4, R4 ;  /* 0x0000000404047220 */ /* 0x004fca0000400000 */
[----:B------:R0:W-:Y:S01]  /*0130*/  STS [R5], R4 ;  /* 0x0000000405007388 */ /* 0x0001e20000000800 */
[----:B------:R-:W-:Y:S06]  /*0140*/  BAR.SYNC.DEFER_BLOCKING 0x0 ;  /* 0x0000000000007b1d */ /* 0x000fec0000010000 */
[----:B------:R-:W-:Y:S05]  /*0150*/  @!P1 BRA `(.L_x_3) ;  /* 0x00000000002c9947 */ /* 0x000fea0003800000 */
.L_x_4:
[----:B------:R-:W-:-:S04]  /*0160*/  SHF.R.U32.HI R6, RZ, 0x1, R0 ;  /* 0x00000001ff067819 */ /* 0x000fc80000011600 */
[----:B------:R-:W-:-:S13]  /*0170*/  ISETP.GE.U32.AND P1, PT, R7, R6, PT ;  /* 0x000000060700720c */ /* 0x000fda0003f26070 */
[----:B------:R-:W-:Y:S01]  /*0180*/  @!P1 IMAD R2, R6, 0x4, R5 ;  /* 0x0000000406029824 */ /* 0x000fe200078e0205 */
[----:B------:R-:W-:Y:S05]  /*0190*/  @!P1 LDS R3, [R5] ;  /* 0x0000000005039984 */ /* 0x000fea0000000800 */
[----:B------:R-:W0:Y:S02]  /*01a0*/  @!P1 LDS R2, [R2] ;  /* 0x0000000002029984 */ /* 0x000e240000000800 */
[----:B0-----:R-:W-:-:S05]  /*01b0*/  @!P1 FADD R4, R2, R3 ;  /* 0x0000000302049221 */ /* 0x001fca0000000000 */
[----:B------:R1:W-:Y:S01]  /*01c0*/  @!P1 STS [R5], R4 ;  /* 0x0000000405009388 */ /* 0x0003e20000000800 */
[----:B------:R-:W-:Y:S01]  /*01d0*/  BAR.SYNC.DEFER_BLOCKING 0x0 ;  /* 0x0000000000007b1d */ /* 0x000fe20000010000 */
[----:B------:R-:W-:Y:S01]  /*01e0*/  ISETP.GT.U32.AND P1, PT, R0, 0x3, PT ;  /* 0x000000030000780c */ /* 0x000fe20003f24070 */
[----:B------:R-:W-:-:S12]  /*01f0*/  IMAD.MOV.U32 R0, RZ, RZ, R6 ;  /* 0x000000ffff007224 */ /* 0x000fd800078e0006 */
[----:B-1----:R-:W-:Y:S05]  /*0200*/  @P1 BRA `(.L_x_4) ;  /* 0xfffffffc00d41947 */ /* 0x002fea000383ffff */
.L_x_3:
[----:B------:R-:W-:Y:S05]  /*0210*/  @P0 EXIT ;  /* 0x000000000000094d */ /* 0x000fea0003800000 */
[----:B------:R-:W1:Y:S01]  /*0220*/  S2UR UR5, SR_CgaCtaId ;  /* 0x00000000000579c3 */ /* 0x000e620000008800 */
[----:B------:R-:W-:-:S07]  /*0230*/  UMOV UR4, 0x400 ;  /* 0x0000040000047882 */ /* 0x000fce0000000000 */
[----:B------:R-:W2:Y:S01]  /*0240*/  LDC.64 R2, c[0x0][0x388] ;  /* 0x0000e200ff027b82 */ /* 0x000ea20000000a00 */
[----:B-1----:R-:W-:-:S09]  /*0250*/  ULEA UR4, UR5, UR4, 0x18 ;  /* 0x0000000405047291 */ /* 0x002fd2000f8ec0ff */
[----:B0-----:R-:W2:Y:S04]  /*0260*/  LDS R5, [UR4] ;  /* 0x00000004ff057984 */ /* 0x001ea80008000800 */
[----:B--2---:R-:W-:Y:S01]  /*0270*/  REDG.E.ADD.F32.FTZ.RN.STRONG.GPU desc[UR6][R2.64], R5 ;  /* 0x00000005020079a6 */ /* 0x004fe2000c12f306 */
[----:B------:R-:W-:Y:S05]  /*0280*/  EXIT ;  /* 0x000000000000794d */ /* 0x000fea0003800000 */
.L_x_5:
        /* <DEDUP_REMOVED lines=15> */
.L_x_9:


//--------------------- .nv.shared._Z11scal_kernelifPfi --------------------------
	.section	.nv.shared._Z11scal_kernelifPfi,"aw",@nobits
	.sectionflags	@""
	.align	16
	.zero		1024


//--------------------- .nv.shared.reserved.0     --------------------------
	.section	.nv.shared.reserved.0,"aw",@nobits
	.weak		__nv_reservedSMEM_offset_0_alias
	.size		__nv_reservedSMEM_offset_0_alias, 0, 64
	.other		__nv_reservedSMEM_offset_0_alias,@"STO_CUDA_RESERVED_SHARED STV_DEFAULT"
__nv_reservedSMEM_offset_0_alias:
	.zero		0
	.zero		64


//--------------------- .nv.shared._Z11swap_kerneliPfiS_i --------------------------
	.section	.nv.shared._Z11swap_kerneliPfiS_i,"aw",@nobits
	.sectionflags	@""
	.align	16
	.zero		1024


//--------------------- .nv.shared._Z10axpyKernelifPKfPf --------------------------
	.section	.nv.shared._Z10axpyKernelifPKfPf,"aw",@nobits
	.sectionflags	@""
	.align	16
	.zero		1024


//--------------------- .nv.shared._Z17normSquaredKernelPKfPfi --------------------------
	.section	.nv.shared._Z17normSquaredKernelPKfPfi,"aw",@nobits
	.sectionflags	@""
	.align	16
	.zero		1024


//--------------------- .nv.constant0._Z11scal_kernelifPfi --------------------------
	.section	.nv.constant0._Z11scal_kernelifPfi,"a",@progbits
	.sectionflags	@""
	.align	4
.nv.constant0._Z11scal_kernelifPfi:
	.zero		916


//--------------------- .nv.constant0._Z11swap_kerneliPfiS_i --------------------------
	.section	.nv.constant0._Z11swap_kerneliPfiS_i,"a",@progbits
	.sectionflags	@""
	.align	4
.nv.constant0._Z11swap_kerneliPfiS_i:
	.zero		932


//--------------------- .nv.constant0._Z10axpyKernelifPKfPf --------------------------
	.section	.nv.constant0._Z10axpyKernelifPKfPf,"a",@progbits
	.sectionflags	@""
	.align	4
.nv.constant0._Z10axpyKernelifPKfPf:
	.zero		920


//--------------------- .nv.constant0._Z17normSquaredKernelPKfPfi --------------------------
	.section	.nv.constant0._Z17normSquaredKernelPKfPfi,"a",@progbits
	.sectionflags	@""
	.align	4
.nv.constant0._Z17normSquaredKernelPKfPfi:
	.zero		916


//--------------------- SYMBOLS --------------------------

	.type		.nv.reservedSmem.offset0,@object
	.size		.nv.reservedSmem.offset0,0x4
	.type		.nv.reservedSmem.cap,@object
	.size		.nv.reservedSmem.cap,0x4
